//
// Generated by NVIDIA NVVM Compiler
//
// Compiler Build ID: CL-36424714
// Cuda compilation tools, release 13.0, V13.0.88
// Based on NVVM 20.0.0
//

.version 9.0
.target sm_100
.address_size 64

	// .globl	_Z6reducePiS_m
// _ZZ6reducePiS_mE12shared_array has been demoted

.visible .entry _Z6reducePiS_m(
	.param .u64 .ptr .align 1 _Z6reducePiS_m_param_0,
	.param .u64 .ptr .align 1 _Z6reducePiS_m_param_1,
	.param .u64 _Z6reducePiS_m_param_2
)
{
	.reg .pred 	%p<23>;
	.reg .b32 	%r<92>;
	.reg .b64 	%rd<28>;
	// demoted variable
	.shared .align 4 .b8 _ZZ6reducePiS_mE12shared_array[4096];
	ld.param.u64 	%rd3, [_Z6reducePiS_m_param_0];
	ld.param.u64 	%rd2, [_Z6reducePiS_m_param_1];
	cvta.to.global.u64 	%rd4, %rd3;
	mov.u32 	%r25, %ntid.x;
	mov.u32 	%r1, %ctaid.x;
	mov.u32 	%r2, %tid.x;
	mad.lo.s32 	%r26, %r25, %r1, %r2;
	mul.wide.u32 	%rd5, %r26, 4;
	add.s64 	%rd6, %rd4, %rd5;
	ld.global.u32 	%r27, [%rd6];
	shl.b32 	%r83, %r27, 1;
	and.b32  	%r28, %r2, 1;
	setp.eq.b32 	%p1, %r28, 1;
	not.pred 	%p2, %p1;
	shl.b32 	%r29, %r2, 2;
	mov.u32 	%r30, _ZZ6reducePiS_mE12shared_array;
	add.s32 	%r4, %r30, %r29;
	@%p2 bra 	$L__BB0_2;
	st.shared.u32 	[%r4], %r83;
$L__BB0_2:
	bar.sync 	0;
	cvt.u64.u32 	%rd1, %r2;
	setp.eq.b32 	%p3, %r28, 1;
	@%p3 bra 	$L__BB0_5;
	xor.b32  	%r33, %r29, 4;
	add.s32 	%r35, %r30, %r33;
	ld.shared.u32 	%r36, [%r35];
	add.s32 	%r83, %r36, %r83;
	and.b64  	%rd7, %rd1, 2;
	setp.eq.s64 	%p4, %rd7, 0;
	@%p4 bra 	$L__BB0_5;
	st.shared.u32 	[%r4], %r83;
$L__BB0_5:
	bar.sync 	0;
	and.b64  	%rd8, %rd1, 2;
	setp.ne.s64 	%p5, %rd8, 0;
	@%p5 bra 	$L__BB0_8;
	xor.b32  	%r38, %r29, 8;
	add.s32 	%r40, %r30, %r38;
	ld.shared.u32 	%r41, [%r40];
	add.s32 	%r83, %r41, %r83;
	and.b64  	%rd9, %rd1, 4;
	setp.eq.s64 	%p6, %rd9, 0;
	@%p6 bra 	$L__BB0_8;
	st.shared.u32 	[%r4], %r83;
$L__BB0_8:
	bar.sync 	0;
	and.b64  	%rd10, %rd1, 4;
	setp.ne.s64 	%p7, %rd10, 0;
	@%p7 bra 	$L__BB0_11;
	xor.b32  	%r43, %r29, 16;
	add.s32 	%r45, %r30, %r43;
	ld.shared.u32 	%r46, [%r45];
	add.s32 	%r83, %r46, %r83;
	and.b64  	%rd11, %rd1, 8;
	setp.eq.s64 	%p8, %rd11, 0;
	@%p8 bra 	$L__BB0_11;
	st.shared.u32 	[%r4], %r83;
$L__BB0_11:
	bar.sync 	0;
	and.b64  	%rd12, %rd1, 8;
	setp.ne.s64 	%p9, %rd12, 0;
	@%p9 bra 	$L__BB0_14;
	xor.b32  	%r48, %r29, 32;
	add.s32 	%r50, %r30, %r48;
	ld.shared.u32 	%r51, [%r50];
	add.s32 	%r83, %r51, %r83;
	and.b64  	%rd13, %rd1, 16;
	setp.eq.s64 	%p10, %rd13, 0;
	@%p10 bra 	$L__BB0_14;
	st.shared.u32 	[%r4], %r83;
$L__BB0_14:
	bar.sync 	0;
	and.b64  	%rd14, %rd1, 16;
	setp.ne.s64 	%p11, %rd14, 0;
	@%p11 bra 	$L__BB0_17;
	xor.b32  	%r53, %r29, 64;
	add.s32 	%r55, %r30, %r53;
	ld.shared.u32 	%r56, [%r55];
	add.s32 	%r83, %r56, %r83;
	and.b64  	%rd15, %rd1, 32;
	setp.eq.s64 	%p12, %rd15, 0;
	@%p12 bra 	$L__BB0_17;
	st.shared.u32 	[%r4], %r83;
$L__BB0_17:
	bar.sync 	0;
	and.b64  	%rd16, %rd1, 32;
	setp.ne.s64 	%p13, %rd16, 0;
	@%p13 bra 	$L__BB0_20;
	xor.b32  	%r58, %r29, 128;
	add.s32 	%r60, %r30, %r58;
	ld.shared.u32 	%r61, [%r60];
	add.s32 	%r83, %r61, %r83;
	and.b64  	%rd17, %rd1, 64;
	setp.eq.s64 	%p14, %rd17, 0;
	@%p14 bra 	$L__BB0_20;
	st.shared.u32 	[%r4], %r83;
$L__BB0_20:
	bar.sync 	0;
	and.b64  	%rd18, %rd1, 64;
	setp.ne.s64 	%p15, %rd18, 0;
	@%p15 bra 	$L__BB0_23;
	xor.b32  	%r63, %r29, 256;
	add.s32 	%r65, %r30, %r63;
	ld.shared.u32 	%r66, [%r65];
	add.s32 	%r83, %r66, %r83;
	and.b64  	%rd19, %rd1, 128;
	setp.eq.s64 	%p16, %rd19, 0;
	@%p16 bra 	$L__BB0_23;
	st.shared.u32 	[%r4], %r83;
$L__BB0_23:
	bar.sync 	0;
	and.b64  	%rd20, %rd1, 128;
	setp.ne.s64 	%p17, %rd20, 0;
	@%p17 bra 	$L__BB0_26;
	xor.b32  	%r68, %r29, 512;
	add.s32 	%r70, %r30, %r68;
	ld.shared.u32 	%r71, [%r70];
	add.s32 	%r83, %r71, %r83;
	and.b64  	%rd21, %rd1, 256;
	setp.eq.s64 	%p18, %rd21, 0;
	@%p18 bra 	$L__BB0_26;
	st.shared.u32 	[%r4], %r83;
$L__BB0_26:
	bar.sync 	0;
	and.b64  	%rd22, %rd1, 256;
	setp.ne.s64 	%p19, %rd22, 0;
	@%p19 bra 	$L__BB0_29;
	xor.b32  	%r73, %r29, 1024;
	add.s32 	%r75, %r30, %r73;
	ld.shared.u32 	%r76, [%r75];
	add.s32 	%r83, %r76, %r83;
	and.b64  	%rd23, %rd1, 512;
	setp.eq.s64 	%p20, %rd23, 0;
	@%p20 bra 	$L__BB0_29;
	st.shared.u32 	[%r4], %r83;
$L__BB0_29:
	bar.sync 	0;
	and.b64  	%rd24, %rd1, 512;
	setp.ne.s64 	%p21, %rd24, 0;
	@%p21 bra 	$L__BB0_31;
	xor.b32  	%r78, %r29, 2048;
	add.s32 	%r80, %r30, %r78;
	ld.shared.u32 	%r81, [%r80];
	add.s32 	%r83, %r81, %r83;
$L__BB0_31:
	bar.sync 	0;
	setp.ne.s32 	%p22, %r2, 0;
	@%p22 bra 	$L__BB0_33;
	cvta.to.global.u64 	%rd25, %rd2;
	mul.wide.u32 	%rd26, %r1, 4;
	add.s64 	%rd27, %rd25, %rd26;
	st.global.u32 	[%rd27], %r83;
$L__BB0_33:
	ret;

}


// ===== COMPILED SASS (sm_100) =====

	.target	sm_100

	.elftype	@"ET_EXEC"


//--------------------- .note.nv.tkinfo           --------------------------
	.section	.note.nv.tkinfo,"",@"SHT_NOTE"
	.sectionflags	@"SHF_NOTE_NV_TKINFO"
	.tkinfo
        /*0018*/ 	.word	0x00000002
        /*0030*/ 	.string	""
        /*0030*/ 	.string	"ptxas"
        /*0030*/ 	.string	"Cuda compilation tools, release 13.0, V13.0.88"
        /*0030*/ 	.string	"Build cuda_13.0.r13.0/compiler.36424714_0"
        /*0030*/ 	.string	"-arch sm_100 -m 64 "



//--------------------- .note.nv.cuinfo           --------------------------
	.section	.note.nv.cuinfo,"",@"SHT_NOTE"
	.sectionflags	@"SHF_NOTE_NV_CUINFO"
        /*0018*/ 	.short	0x0002
        /*001a*/ 	.short	0x0064
        /*001c*/ 	.short	0x0082
	.zero		2


//--------------------- .nv.info                  --------------------------
	.section	.nv.info,"",@"SHT_CUDA_INFO"
	.align	4


	//----- nvinfo : EIATTR_REGCOUNT
	.align		4
        /*0000*/ 	.byte	0x04, 0x2f
        /*0002*/ 	.short	(.L_1 - .L_0)
	.align		4
.L_0:
        /*0004*/ 	.word	index@(_Z6reducePiS_m)
        /*0008*/ 	.word	0x0000000a


	//----- nvinfo : EIATTR_FRAME_SIZE
	.align		4
.L_1:
        /*000c*/ 	.byte	0x04, 0x11
        /*000e*/ 	.short	(.L_3 - .L_2)
	.align		4
.L_2:
        /*0010*/ 	.word	index@(_Z6reducePiS_m)
        /*0014*/ 	.word	0x00000000


	//----- nvinfo : EIATTR_MIN_STACK_SIZE
	.align		4
.L_3:
        /*0018*/ 	.byte	0x04, 0x12
        /*001a*/ 	.short	(.L_5 - .L_4)
	.align		4
.L_4:
        /*001c*/ 	.word	index@(_Z6reducePiS_m)
        /*0020*/ 	.word	0x00000000
.L_5:


//--------------------- .nv.compat                --------------------------
	.section	.nv.compat,"",@"SHT_CUDA_COMPAT_INFO"
	.align	4
        /*0000*/ 	.byte	0x02, 0x09, 0x00, 0x00, 0x02, 0x02, 0x01, 0x00, 0x02, 0x05, 0x05, 0x00, 0x03, 0x07, 0x01, 0x01
        /*0010*/ 	.byte	0x02, 0x03, 0x00, 0x00, 0x02, 0x06, 0x01, 0x00, 0x04, 0x0b, 0x08, 0x00, 0x09, 0x00, 0x00, 0x00
        /*0020*/ 	.byte	0x00, 0x00, 0x00, 0x00


//--------------------- .nv.info._Z6reducePiS_m   --------------------------
	.section	.nv.info._Z6reducePiS_m,"",@"SHT_CUDA_INFO"
	.sectionflags	@""
	.align	4


	//----- nvinfo : EIATTR_CUDA_API_VERSION
	.align		4
        /*0000*/ 	.byte	0x04, 0x37
        /*0002*/ 	.short	(.L_7 - .L_6)
.L_6:
        /*0004*/ 	.word	0x00000082


	//----- nvinfo : EIATTR_KPARAM_INFO
	.align		4
.L_7:
        /*0008*/ 	.byte	0x04, 0x17
        /*000a*/ 	.short	(.L_9 - .L_8)
.L_8:
        /*000c*/ 	.word	0x00000000
        /*0010*/ 	.short	0x0002
        /*0012*/ 	.short	0x0010
        /*0014*/ 	.byte	0x00, 0xf0, 0x21, 0x00


	//----- nvinfo : EIATTR_KPARAM_INFO
	.align		4
.L_9:
        /*0018*/ 	.byte	0x04, 0x17
        /*001a*/ 	.short	(.L_11 - .L_10)
.L_10:
        /*001c*/ 	.word	0x00000000
        /*0020*/ 	.short	0x0001
        /*0022*/ 	.short	0x0008
        /*0024*/ 	.byte	0x00, 0xf5, 0x21, 0x00


	//----- nvinfo : EIATTR_KPARAM_INFO
	.align		4
.L_11:
        /*0028*/ 	.byte	0x04, 0x17
        /*002a*/ 	.short	(.L_13 - .L_12)
.L_12:
        /*002c*/ 	.word	0x00000000
        /*0030*/ 	.short	0x0000
        /*0032*/ 	.short	0x0000
        /*0034*/ 	.byte	0x00, 0xf5, 0x21, 0x00


	//----- nvinfo : EIATTR_SPARSE_MMA_MASK
	.align		4
.L_13:
        /*0038*/ 	.byte	0x03, 0x50
        /*003a*/ 	.short	0x0000


	//----- nvinfo : EIATTR_MAXREG_COUNT
	.align		4
        /*003c*/ 	.byte	0x03, 0x1b
        /*003e*/ 	.short	0x00ff


	//----- nvinfo : EIATTR_NUM_BARRIERS
	.align		4
        /*0040*/ 	.byte	0x02, 0x4c
        /*0042*/ 	.byte	0x01
	.zero		1


	//----- nvinfo : EIATTR_MERCURY_ISA_VERSION
	.align		4
        /*0044*/ 	.byte	0x03, 0x5f
        /*0046*/ 	.short	0x0101


	//----- nvinfo : EIATTR_VRC_CTA_INIT_COUNT
	.align		4
        /*0048*/ 	.byte	0x02, 0x4a
	.zero		1
	.zero		1


	//----- nvinfo : EIATTR_EXIT_INSTR_OFFSETS
	.align		4
        /*004c*/ 	.byte	0x04, 0x1c
        /*004e*/ 	.short	(.L_15 - .L_14)


	//   ....[0]....
.L_14:
        /*0050*/ 	.word	0x00000700


	//   ....[1]....
        /*0054*/ 	.word	0x00000750


	//----- nvinfo : EIATTR_CRS_STACK_SIZE
	.align		4
.L_15:
        /*0058*/ 	.byte	0x04, 0x1e
        /*005a*/ 	.short	(.L_17 - .L_16)
.L_16:
        /*005c*/ 	.word	0x00000000


	//----- nvinfo : EIATTR_CBANK_PARAM_SIZE
	.align		4
.L_17:
        /*0060*/ 	.byte	0x03, 0x19
        /*0062*/ 	.short	0x0018


	//----- nvinfo : EIATTR_PARAM_CBANK
	.align		4
        /*0064*/ 	.byte	0x04, 0x0a
        /*0066*/ 	.short	(.L_19 - .L_18)
	.align		4
.L_18:
        /*0068*/ 	.word	index@(.nv.constant0._Z6reducePiS_m)
        /*006c*/ 	.short	0x0380
        /*006e*/ 	.short	0x0018


	//----- nvinfo : EIATTR_SW_WAR
	.align		4
.L_19:
        /*0070*/ 	.byte	0x04, 0x36
        /*0072*/ 	.short	(.L_21 - .L_20)
.L_20:
        /*0074*/ 	.word	0x00000008
.L_21:


//--------------------- .nv.callgraph             --------------------------
	.section	.nv.callgraph,"",@"SHT_CUDA_CALLGRAPH"
	.align	4
	.sectionentsize	8
	.align		4
        /*0000*/ 	.word	0x00000000
	.align		4
        /*0004*/ 	.word	0xffffffff
	.align		4
        /*0008*/ 	.word	0x00000000
	.align		4
        /*000c*/ 	.word	0xfffffffe
	.align		4
        /*0010*/ 	.word	0x00000000
	.align		4
        /*0014*/ 	.word	0xfffffffd
	.align		4
        /*0018*/ 	.word	0x00000000
	.align		4
        /*001c*/ 	.word	0xfffffffc


//--------------------- .text._Z6reducePiS_m      --------------------------
	.section	.text._Z6reducePiS_m,"ax",@progbits
	.align	128
        .global         _Z6reducePiS_m
        .type           _Z6reducePiS_m,@function
        .size           _Z6reducePiS_m,(.L_x_19 - _Z6reducePiS_m)
        .other          _Z6reducePiS_m,@"STO_CUDA_ENTRY STV_DEFAULT"
_Z6reducePiS_m:
.text._Z6reducePiS_m:
[----:B------:R-:W-:Y:S01]  /*0000*/  LDC R1, c[0x0][0x37c] ;  /* 0x0000df00ff017b82 */ /* 0x000fe20000000800 */
[----:B------:R-:W0:Y:S07]  /*0010*/  S2R R0, SR_CTAID.X ;  /* 0x0000000000007919 */ /* 0x000e2e0000002500 */
[----:B------:R-:W1:Y:S01]  /*0020*/  LDC.64 R4, c[0x0][0x380] ;  /* 0x0000e000ff047b82 */ /* 0x000e620000000a00 */
[----:B------:R-:W0:Y:S01]  /*0030*/  LDCU UR4, c[0x0][0x360] ;  /* 0x00006c00ff0477ac */ /* 0x000e220008000800 */
[----:B------:R-:W0:Y:S01]  /*0040*/  S2R R3, SR_TID.X ;  /* 0x0000000000037919 */ /* 0x000e220000002100 */
[----:B------:R-:W2:Y:S01]  /*0050*/  LDCU.64 UR6, c[0x0][0x358] ;  /* 0x00006b00ff0677ac */ /* 0x000ea20008000a00 */
[----:B0-----:R-:W-:-:S04]  /*0060*/  IMAD R7, R0, UR4, R3 ;  /* 0x0000000400077c24 */ /* 0x001fc8000f8e0203 */
[----:B-1----:R-:W-:-:S06]  /*0070*/  IMAD.WIDE.U32 R4, R7, 0x4, R4 ;  /* 0x0000000407047825 */ /* 0x002fcc00078e0004 */
[----:B--2---:R-:W2:Y:S01]  /*0080*/  LDG.E R4, desc[UR6][R4.64] ;  /* 0x0000000604047981 */ /* 0x004ea2000c1e1900 */
[----:B------:R-:W0:Y:S01]  /*0090*/  S2UR UR5, SR_CgaCtaId ;  /* 0x00000000000579c3 */ /* 0x000e220000008800 */
[C---:B------:R-:W-:Y:S01]  /*00a0*/  LOP3.LUT R2, R3.reuse, 0x1, RZ, 0xc0, !PT ;  /* 0x0000000103027812 */ /* 0x040fe200078ec0ff */
[----:B------:R-:W-:Y:S01]  /*00b0*/  UMOV UR4, 0x400 ;  /* 0x0000040000047882 */ /* 0x000fe20000000000 */
[----:B------:R-:W-:Y:S01]  /*00c0*/  BSSY.RECONVERGENT B0, `(.L_x_0) ;  /* 0x0000013000007945 */ /* 0x000fe20003800200 */
[C---:B------:R-:W-:Y:S02]  /*00d0*/  LOP3.LUT P6, RZ, R3.reuse, 0x2, RZ, 0xc0, !PT ;  /* 0x0000000203ff7812 */ /* 0x040fe400078cc0ff */
[----:B------:R-:W-:Y:S01]  /*00e0*/  ISETP.NE.U32.AND P5, PT, R2, 0x1, PT ;  /* 0x000000010200780c */ /* 0x000fe20003fa5070 */
[C---:B------:R-:W-:Y:S01]  /*00f0*/  IMAD.SHL.U32 R2, R3.reuse, 0x4, RZ ;  /* 0x0000000403027824 */ /* 0x040fe200078e00ff */
[C---:B------:R-:W-:Y:S02]  /*0100*/  LOP3.LUT P0, RZ, R3.reuse, 0x4, RZ, 0xc0, !PT ;  /* 0x0000000403ff7812 */ /* 0x040fe4000780c0ff */
[----:B------:R-:W-:-:S02]  /*0110*/  LOP3.LUT P1, RZ, R3, 0x8, RZ, 0xc0, !PT ;  /* 0x0000000803ff7812 */ /* 0x000fc4000782c0ff */
[C---:B------:R-:W-:Y:S02]  /*0120*/  LOP3.LUT P2, RZ, R3.reuse, 0x10, RZ, 0xc0, !PT ;  /* 0x0000001003ff7812 */ /* 0x040fe4000784c0ff */
[C---:B------:R-:W-:Y:S02]  /*0130*/  LOP3.LUT P3, RZ, R3.reuse, 0x20, RZ, 0xc0, !PT ;  /* 0x0000002003ff7812 */ /* 0x040fe4000786c0ff */
[----:B------:R-:W-:Y:S01]  /*0140*/  LOP3.LUT P4, RZ, R3, 0x40, RZ, 0xc0, !PT ;  /* 0x0000004003ff7812 */ /* 0x000fe2000788c0ff */
[----:B0-----:R-:W-:Y:S01]  /*0150*/  ULEA UR4, UR5, UR4, 0x18 ;  /* 0x0000000405047291 */ /* 0x001fe2000f8ec0ff */
[----:B--2---:R-:W-:-:S08]  /*0160*/  IMAD.SHL.U32 R5, R4, 0x2, RZ ;  /* 0x0000000204057824 */ /* 0x004fd000078e00ff */
[----:B------:R0:W-:Y:S01]  /*0170*/  @!P5 STS [R2+UR4], R5 ;  /* 0x000000050200d988 */ /* 0x0001e20008000804 */
[----:B------:R-:W-:Y:S06]  /*0180*/  BAR.SYNC.DEFER_BLOCKING 0x0 ;  /* 0x0000000000007b1d */ /* 0x000fec0000010000 */
[----:B------:R-:W-:Y:S05]  /*0190*/  @!P5 BRA `(.L_x_1) ;  /* 0x000000000014d947 */ /* 0x000fea0003800000 */
[----:B------:R-:W-:Y:S02]  /*01a0*/  LOP3.LUT R4, R2, 0x4, RZ, 0x3c, !PT ;  /* 0x0000000402047812 */ /* 0x000fe400078e3cff */
[----:B------:R-:W-:-:S04]  /*01b0*/  LOP3.LUT P5, RZ, R3, 0x2, RZ, 0xc0, !PT ;  /* 0x0000000203ff7812 */ /* 0x000fc800078ac0ff */
[----:B------:R-:W0:Y:S02]  /*01c0*/  LDS R4, [R4+UR4] ;  /* 0x0000000404047984 */ /* 0x000e240008000800 */
[----:B0-----:R-:W-:-:S07]  /*01d0*/  IMAD.IADD R5, R5, 0x1, R4 ;  /* 0x0000000105057824 */ /* 0x001fce00078e0204 */
[----:B------:R1:W-:Y:S02]  /*01e0*/  @P5 STS [R2+UR4], R5 ;  /* 0x0000000502005988 */ /* 0x0003e40008000804 */
.L_x_1:
[----:B------:R-:W-:Y:S05]  /*01f0*/  BSYNC.RECONVERGENT B0 ;  /* 0x0000000000007941 */ /* 0x000fea0003800200 */
.L_x_0:
[----:B------:R-:W-:Y:S01]  /*0200*/  BAR.SYNC.DEFER_BLOCKING 0x0 ;  /* 0x0000000000007b1d */ /* 0x000fe20000010000 */
[----:B------:R-:W-:-:S05]  /*0210*/  LOP3.LUT P5, RZ, R3, 0x80, RZ, 0xc0, !PT ;  /* 0x0000008003ff7812 */ /* 0x000fca00078ac0ff */
[----:B------:R-:W-:Y:S04]  /*0220*/  BSSY.RECONVERGENT B0, `(.L_x_2) ;  /* 0x0000007000007945 */ /* 0x000fe80003800200 */
[----:B------:R-:W-:Y:S05]  /*0230*/  @P6 BRA `(.L_x_3) ;  /* 0x0000000000146947 */ /* 0x000fea0003800000 */
[----:B------:R-:W-:Y:S02]  /*0240*/  LOP3.LUT R4, R2, 0x8, RZ, 0x3c, !PT ;  /* 0x0000000802047812 */ /* 0x000fe400078e3cff */
[----:B------:R-:W-:-:S04]  /*0250*/  LOP3.LUT P6, RZ, R3, 0x4, RZ, 0xc0, !PT ;  /* 0x0000000403ff7812 */ /* 0x000fc800078cc0ff */
[----:B------:R-:W0:Y:S02]  /*0260*/  LDS R4, [R4+UR4] ;  /* 0x0000000404047984 */ /* 0x000e240008000800 */
[----:B01----:R-:W-:-:S07]  /*0270*/  IMAD.IADD R5, R5, 0x1, R4 ;  /* 0x0000000105057824 */ /* 0x003fce00078e0204 */
[----:B------:R2:W-:Y:S02]  /*0280*/  @P6 STS [R2+UR4], R5 ;  /* 0x0000000502006988 */ /* 0x0005e40008000804 */
.L_x_3:
[----:B------:R-:W-:Y:S05]  /*0290*/  BSYNC.RECONVERGENT B0 ;  /* 0x0000000000007941 */ /* 0x000fea0003800200 */
.L_x_2:
[----:B------:R-:W-:Y:S01]  /*02a0*/  BAR.SYNC.DEFER_BLOCKING 0x0 ;  /* 0x0000000000007b1d */ /* 0x000fe20000010000 */
[----:B------:R-:W-:-:S05]  /*02b0*/  LOP3.LUT P6, RZ, R3, 0x200, RZ, 0xc0, !PT ;  /* 0x0000020003ff7812 */ /* 0x000fca00078cc0ff */
[----:B------:R-:W-:Y:S04]  /*02c0*/  BSSY.RECONVERGENT B0, `(.L_x_4) ;  /* 0x0000007000007945 */ /* 0x000fe80003800200 */
[----:B------:R-:W-:Y:S05]  /*02d0*/  @P0 BRA `(.L_x_5) ;  /* 0x0000000000140947 */ /* 0x000fea0003800000 */
[----:B------:R-:W-:Y:S02]  /*02e0*/  LOP3.LUT R4, R2, 0x10, RZ, 0x3c, !PT ;  /* 0x0000001002047812 */ /* 0x000fe400078e3cff */
[----:B------:R-:W-:-:S04]  /*02f0*/  LOP3.LUT P0, RZ, R3, 0x8, RZ, 0xc0, !PT ;  /* 0x0000000803ff7812 */ /* 0x000fc8000780c0ff */
[----:B------:R-:W0:Y:S02]  /*0300*/  LDS R4, [R4+UR4] ;  /* 0x0000000404047984 */ /* 0x000e240008000800 */
[----:B012---:R-:W-:-:S07]  /*0310*/  IMAD.IADD R5, R5, 0x1, R4 ;  /* 0x0000000105057824 */ /* 0x007fce00078e0204 */
[----:B------:R3:W-:Y:S02]  /*0320*/  @P0 STS [R2+UR4], R5 ;  /* 0x0000000502000988 */ /* 0x0007e40008000804 */
.L_x_5:
[----:B------:R-:W-:Y:S05]  /*0330*/  BSYNC.RECONVERGENT B0 ;  /* 0x0000000000007941 */ /* 0x000fea0003800200 */
.L_x_4:
[----:B------:R-:W-:Y:S01]  /*0340*/  BAR.SYNC.DEFER_BLOCKING 0x0 ;  /* 0x0000000000007b1d */ /* 0x000fe20000010000 */
[----:B------:R-:W-:Y:S02]  /*0350*/  LOP3.LUT P0, RZ, R3, 0x100, RZ, 0xc0, !PT ;  /* 0x0000010003ff7812 */ /* 0x000fe4000780c0ff */
[----:B------:R-:W-:-:S03]  /*0360*/  @!P6 LOP3.LUT R6, R2, 0x800, RZ, 0x3c, !PT ;  /* 0x000008000206e812 */ /* 0x000fc600078e3cff */
[----:B------:R-:W-:Y:S04]  /*0370*/  BSSY.RECONVERGENT B0, `(.L_x_6) ;  /* 0x0000007000007945 */ /* 0x000fe80003800200 */
[----:B------:R-:W-:Y:S05]  /*0380*/  @P1 BRA `(.L_x_7) ;  /* 0x0000000000141947 */ /* 0x000fea0003800000 */
[----:B------:R-:W-:Y:S02]  /*0390*/  LOP3.LUT R4, R2, 0x20, RZ, 0x3c, !PT ;  /* 0x0000002002047812 */ /* 0x000fe400078e3cff */
[----:B------:R-:W-:-:S04]  /*03a0*/  LOP3.LUT P1, RZ, R3, 0x10, RZ, 0xc0, !PT ;  /* 0x0000001003ff7812 */ /* 0x000fc8000782c0ff */
[----:B------:R-:W0:Y:S02]  /*03b0*/  LDS R4, [R4+UR4] ;  /* 0x0000000404047984 */ /* 0x000e240008000800 */
[----:B0123--:R-:W-:-:S07]  /*03c0*/  IMAD.IADD R5, R5, 0x1, R4 ;  /* 0x0000000105057824 */ /* 0x00ffce00078e0204 */
[----:B------:R4:W-:Y:S02]  /*03d0*/  @P1 STS [R2+UR4], R5 ;  /* 0x0000000502001988 */ /* 0x0009e40008000804 */
.L_x_7:
[----:B------:R-:W-:Y:S05]  /*03e0*/  BSYNC.RECONVERGENT B0 ;  /* 0x0000000000007941 */ /* 0x000fea0003800200 */
.L_x_6:
[----:B------:R-:W-:Y:S06]  /*03f0*/  BAR.SYNC.DEFER_BLOCKING 0x0 ;  /* 0x0000000000007b1d */ /* 0x000fec0000010000 */
[----:B------:R-:W-:Y:S04]  /*0400*/  BSSY.RECONVERGENT B0, `(.L_x_8) ;  /* 0x0000007000007945 */ /* 0x000fe80003800200 */
[----:B------:R-:W-:Y:S05]  /*0410*/  @P2 BRA `(.L_x_9) ;  /* 0x0000000000142947 */ /* 0x000fea0003800000 */
[----:B------:R-:W-:Y:S02]  /*0420*/  LOP3.LUT R4, R2, 0x40, RZ, 0x3c, !PT ;  /* 0x0000004002047812 */ /* 0x000fe400078e3cff */
[----:B------:R-:W-:-:S04]  /*0430*/  LOP3.LUT P1, RZ, R3, 0x20, RZ, 0xc0, !PT ;  /* 0x0000002003ff7812 */ /* 0x000fc8000782c0ff */
[----:B------:R-:W0:Y:S02]  /*0440*/  LDS R4, [R4+UR4] ;  /* 0x0000000404047984 */ /* 0x000e240008000800 */
[----:B01234-:R-:W-:-:S07]  /*0450*/  IMAD.IADD R5, R5, 0x1, R4 ;  /* 0x0000000105057824 */ /* 0x01ffce00078e0204 */
[----:B------:R0:W-:Y:S02]  /*0460*/  @P1 STS [R2+UR4], R5 ;  /* 0x0000000502001988 */ /* 0x0001e40008000804 */
.L_x_9:
[----:B------:R-:W-:Y:S05]  /*0470*/  BSYNC.RECONVERGENT B0 ;  /* 0x0000000000007941 */ /* 0x000fea0003800200 */
.L_x_8:
        /* <DEDUP_REMOVED lines=8> */
.L_x_11:
[----:B------:R-:W-:Y:S05]  /*0500*/  BSYNC.RECONVERGENT B0 ;  /* 0x0000000000007941 */ /* 0x000fea0003800200 */
.L_x_10:
        /* <DEDUP_REMOVED lines=8> */
.L_x_13:
[----:B------:R-:W-:Y:S05]  /*0590*/  BSYNC.RECONVERGENT B0 ;  /* 0x0000000000007941 */ /* 0x000fea0003800200 */
.L_x_12:
        /* <DEDUP_REMOVED lines=8> */
.L_x_15:
[----:B------:R-:W-:Y:S05]  /*0620*/  BSYNC.RECONVERGENT B0 ;  /* 0x0000000000007941 */ /* 0x000fea0003800200 */
.L_x_14:
        /* <DEDUP_REMOVED lines=8> */
.L_x_17:
[----:B------:R-:W-:Y:S05]  /*06b0*/  BSYNC.RECONVERGENT B0 ;  /* 0x0000000000007941 */ /* 0x000fea0003800200 */
.L_x_16:
[----:B------:R-:W-:Y:S01]  /*06c0*/  BAR.SYNC.DEFER_BLOCKING 0x0 ;  /* 0x0000000000007b1d */ /* 0x000fe20000010000 */
[----:B------:R-:W-:-:S05]  /*06d0*/  ISETP.NE.AND P0, PT, R3, RZ, PT ;  /* 0x000000ff0300720c */ /* 0x000fca0003f05270 */
[----:B------:R-:W0:Y:S02]  /*06e0*/  @!P6 LDS R6, [R6+UR4] ;  /* 0x000000040606e984 */ /* 0x000e240008000800 */
[----:B------:R-:W-:Y:S06]  /*06f0*/  BAR.SYNC.DEFER_BLOCKING 0x0 ;  /* 0x0000000000007b1d */ /* 0x000fec0000010000 */
[----:B------:R-:W-:Y:S05]  /*0700*/  @P0 EXIT ;  /* 0x000000000000094d */ /* 0x000fea0003800000 */
[----:B01234-:R-:W0:Y:S01]  /*0710*/  LDC.64 R2, c[0x0][0x388] ;  /* 0x0000e200ff027b82 */ /* 0x01fe220000000a00 */
[----:B------:R-:W-:Y:S02]  /*0720*/  @!P6 IMAD.IADD R5, R5, 0x1, R6 ;  /* 0x000000010505e824 */ /* 0x000fe400078e0206 */
[----:B0-----:R-:W-:-:S05]  /*0730*/  IMAD.WIDE.U32 R2, R0, 0x4, R2 ;  /* 0x0000000400027825 */ /* 0x001fca00078e0002 */
[----:B------:R-:W-:Y:S01]  /*0740*/  STG.E desc[UR6][R2.64], R5 ;  /* 0x0000000502007986 */ /* 0x000fe2000c101906 */
[----:B------:R-:W-:Y:S05]  /*0750*/  EXIT ;  /* 0x000000000000794d */ /* 0x000fea0003800000 */
.L_x_18:
[----:B------:R-:W-:-:S00]  /*0760*/  BRA `(.L_x_18) ;  /* 0xfffffffc00fc7947 */ /* 0x000fc0000383ffff */
[----:B------:R-:W-:-:S00]  /*0770*/  NOP ;  /* 0x0000000000007918 */ /* 0x000fc00000000000 */
        /* <DEDUP_REMOVED lines=8> */
.L_x_19:


//--------------------- .nv.shared._Z6reducePiS_m --------------------------
	.section	.nv.shared._Z6reducePiS_m,"aw",@nobits
	.sectionflags	@""
	.align	4
.nv.shared._Z6reducePiS_m:
	.zero		5120


//--------------------- .nv.shared.reserved.0     --------------------------
	.section	.nv.shared.reserved.0,"aw",@nobits
	.weak		__nv_reservedSMEM_offset_0_alias
	.size		__nv_reservedSMEM_offset_0_alias, 0, 64
	.other		__nv_reservedSMEM_offset_0_alias,@"STO_CUDA_RESERVED_SHARED STV_DEFAULT"
__nv_reservedSMEM_offset_0_alias:
	.zero		0
	.zero		64


//--------------------- .nv.constant0._Z6reducePiS_m --------------------------
	.section	.nv.constant0._Z6reducePiS_m,"a",@progbits
	.sectionflags	@""
	.align	4
.nv.constant0._Z6reducePiS_m:
	.zero		920


//--------------------- SYMBOLS --------------------------

	.type		.nv.reservedSmem.offset0,@object
	.size		.nv.reservedSmem.offset0,0x4
	.type		.nv.reservedSmem.cap,@object
	.size		.nv.reservedSmem.cap,0x4
